	.headerflags	@"EF_CUDA_TEXMODE_UNIFIED EF_CUDA_64BIT_ADDRESS EF_CUDA_ACCELERATORS EF_CUDA_SM90 EF_CUDA_VIRTUAL_SM(EF_CUDA_SM90)"
	.elftype	@"ET_EXEC"


//--------------------- .nv.info                  --------------------------
	.section	.nv.info,"",@"SHT_CUDA_INFO"
	.align	4


	//----- nvinfo : EIATTR_REGCOUNT
	.align		4
        /*0000*/ 	.byte	0x04, 0x2f
        /*0002*/ 	.short	(.L_1 - .L_0)
	.align		4
.L_0:
        /*0004*/ 	.word	index@(triton_poi_fused__unsafe_index_add_mul_sub_4)
        /*0008*/ 	.word	0x00000014


	//----- nvinfo : EIATTR_MIN_STACK_SIZE
	.align		4
.L_1:
        /*000c*/ 	.byte	0x04, 0x12
        /*000e*/ 	.short	(.L_3 - .L_2)
	.align		4
.L_2:
        /*0010*/ 	.word	index@(triton_poi_fused__unsafe_index_add_mul_sub_4)
        /*0014*/ 	.word	0x00000000


	//----- nvinfo : EIATTR_FRAME_SIZE
	.align		4
.L_3:
        /*0018*/ 	.byte	0x04, 0x11
        /*001a*/ 	.short	(.L_5 - .L_4)
	.align		4
.L_4:
        /*001c*/ 	.word	index@(triton_poi_fused__unsafe_index_add_mul_sub_4)
        /*0020*/ 	.word	0x00000000


	//----- nvinfo : EIATTR_MIN_STACK_SIZE
	.align		4
.L_5:
        /*0024*/ 	.byte	0x04, 0x12
        /*0026*/ 	.short	(.L_7 - .L_6)
	.align		4
.L_6:
        /*0028*/ 	.word	index@(triton_poi_fused__unsafe_index_add_mul_sub_4)
        /*002c*/ 	.word	0x00000000
.L_7:


//--------------------- .nv.info.triton_poi_fused__unsafe_index_add_mul_sub_4 --------------------------
	.section	.nv.info.triton_poi_fused__unsafe_index_add_mul_sub_4,"",@"SHT_CUDA_INFO"
	.sectionflags	@""
	.align	4


	//----- nvinfo : EIATTR_CUDA_API_VERSION
	.align		4
        /*0000*/ 	.byte	0x04, 0x37
        /*0002*/ 	.short	(.L_9 - .L_8)
.L_8:
        /*0004*/ 	.word	0x0000007c


	//----- nvinfo : EIATTR_KPARAM_INFO
	.align		4
.L_9:
        /*0008*/ 	.byte	0x04, 0x17
        /*000a*/ 	.short	(.L_11 - .L_10)
.L_10:
        /*000c*/ 	.word	0x00000000
        /*0010*/ 	.short	0x0006
        /*0012*/ 	.short	0x0030
        /*0014*/ 	.byte	0x00, 0xf0, 0x11, 0x00


	//----- nvinfo : EIATTR_KPARAM_INFO
	.align		4
.L_11:
        /*0018*/ 	.byte	0x04, 0x17
        /*001a*/ 	.short	(.L_13 - .L_12)
.L_12:
        /*001c*/ 	.word	0x00000000
        /*0020*/ 	.short	0x0005
        /*0022*/ 	.short	0x0028
        /*0024*/ 	.byte	0x00, 0xf4, 0x21, 0x00


	//----- nvinfo : EIATTR_KPARAM_INFO
	.align		4
.L_13:
        /*0028*/ 	.byte	0x04, 0x17
        /*002a*/ 	.short	(.L_15 - .L_14)
.L_14:
        /*002c*/ 	.word	0x00000000
        /*0030*/ 	.short	0x0004
        /*0032*/ 	.short	0x0020
        /*0034*/ 	.byte	0x00, 0xf4, 0x21, 0x00


	//----- nvinfo : EIATTR_KPARAM_INFO
	.align		4
.L_15:
        /*0038*/ 	.byte	0x04, 0x17
        /*003a*/ 	.short	(.L_17 - .L_16)
.L_16:
        /*003c*/ 	.word	0x00000000
        /*0040*/ 	.short	0x0003
        /*0042*/ 	.short	0x0018
        /*0044*/ 	.byte	0x00, 0xf4, 0x21, 0x00


	//----- nvinfo : EIATTR_KPARAM_INFO
	.align		4
.L_17:
        /*0048*/ 	.byte	0x04, 0x17
        /*004a*/ 	.short	(.L_19 - .L_18)
.L_18:
        /*004c*/ 	.word	0x00000000
        /*0050*/ 	.short	0x0002
        /*0052*/ 	.short	0x0010
        /*0054*/ 	.byte	0x00, 0xf4, 0x21, 0x00


	//----- nvinfo : EIATTR_KPARAM_INFO
	.align		4
.L_19:
        /*0058*/ 	.byte	0x04, 0x17
        /*005a*/ 	.short	(.L_21 - .L_20)
.L_20:
        /*005c*/ 	.word	0x00000000
        /*0060*/ 	.short	0x0001
        /*0062*/ 	.short	0x0008
        /*0064*/ 	.byte	0x00, 0xf4, 0x21, 0x00


	//----- nvinfo : EIATTR_KPARAM_INFO
	.align		4
.L_21:
        /*0068*/ 	.byte	0x04, 0x17
        /*006a*/ 	.short	(.L_23 - .L_22)
.L_22:
        /*006c*/ 	.word	0x00000000
        /*0070*/ 	.short	0x0000
        /*0072*/ 	.short	0x0000
        /*0074*/ 	.byte	0x00, 0xf4, 0x21, 0x00


	//----- nvinfo : EIATTR_SPARSE_MMA_MASK
	.align		4
.L_23:
        /*0078*/ 	.byte	0x03, 0x50
        /*007a*/ 	.short	0x0000


	//----- nvinfo : EIATTR_MAXREG_COUNT
	.align		4
        /*007c*/ 	.byte	0x03, 0x1b
        /*007e*/ 	.short	0x00ff


	//----- nvinfo : EIATTR_EXIT_INSTR_OFFSETS
	.align		4
        /*0080*/ 	.byte	0x04, 0x1c
        /*0082*/ 	.short	(.L_25 - .L_24)


	//   ....[0]....
.L_24:
        /*0084*/ 	.word	0x000004b0


	//   ....[1]....
        /*0088*/ 	.word	0x000004d0


	//----- nvinfo : EIATTR_REQNTID
	.align		4
.L_25:
        /*008c*/ 	.byte	0x04, 0x10
        /*008e*/ 	.short	(.L_27 - .L_26)
.L_26:
        /*0090*/ 	.word	0x00000080
        /*0094*/ 	.word	0x00000001
        /*0098*/ 	.word	0x00000001


	//----- nvinfo : EIATTR_CBANK_PARAM_SIZE
	.align		4
.L_27:
        /*009c*/ 	.byte	0x03, 0x19
        /*009e*/ 	.short	0x0034


	//----- nvinfo : EIATTR_PARAM_CBANK
	.align		4
        /*00a0*/ 	.byte	0x04, 0x0a
        /*00a2*/ 	.short	(.L_29 - .L_28)
	.align		4
.L_28:
        /*00a4*/ 	.word	index@(.nv.constant0.triton_poi_fused__unsafe_index_add_mul_sub_4)
        /*00a8*/ 	.short	0x0210
        /*00aa*/ 	.short	0x0034


	//----- nvinfo : EIATTR_SW_WAR
	.align		4
.L_29:
        /*00ac*/ 	.byte	0x04, 0x36
        /*00ae*/ 	.short	(.L_31 - .L_30)
.L_30:
        /*00b0*/ 	.word	0x00000008
.L_31:


//--------------------- .nv.callgraph             --------------------------
	.section	.nv.callgraph,"",@"SHT_CUDA_CALLGRAPH"
	.align	4
	.sectionentsize	8
	.align		4
        /*0000*/ 	.word	0x00000000
	.align		4
        /*0004*/ 	.word	0xffffffff
	.align		4
        /*0008*/ 	.word	0x00000000
	.align		4
        /*000c*/ 	.word	0xfffffffe
	.align		4
        /*0010*/ 	.word	0x00000000
	.align		4
        /*0014*/ 	.word	0xfffffffd
	.align		4
        /*0018*/ 	.word	0x00000000
	.align		4
        /*001c*/ 	.word	0xfffffffc


//--------------------- .text.triton_poi_fused__unsafe_index_add_mul_sub_4 --------------------------
	.section	.text.triton_poi_fused__unsafe_index_add_mul_sub_4,"ax",@progbits
	.align	128
        .global         triton_poi_fused__unsafe_index_add_mul_sub_4
        .type           triton_poi_fused__unsafe_index_add_mul_sub_4,@function
        .size           triton_poi_fused__unsafe_index_add_mul_sub_4,(.L_x_1 - triton_poi_fused__unsafe_index_add_mul_sub_4)
        .other          triton_poi_fused__unsafe_index_add_mul_sub_4,@"STO_CUDA_ENTRY STV_DEFAULT"
triton_poi_fused__unsafe_index_add_mul_sub_4:
.text.triton_poi_fused__unsafe_index_add_mul_sub_4:
[----:B------:R-:W0:Y:S02]  /*0000*/  LDC R1, c[0x0][0x28] ;  /* 0x00000a00ff017b82 */ /* 0x000e240000000800 */
[----:B------:R-:W1:Y:S01]  /*0010*/  S2R R0, SR_TID.X ;  /* 0x0000000000007919 */ /* 0x000e620000002100 */
[----:B------:R-:W2:Y:S01]  /*0020*/  LDC.64 R12, c[0x0][0x218] ;  /* 0x00008600ff0c7b82 */ /* 0x000ea20000000a00 */
[----:B------:R-:W-:Y:S01]  /*0030*/  ULDC.64 UR4, c[0x0][0x208] ;  /* 0x0000820000047ab9 */ /* 0x000fe20000000a00 */
[----:B------:R-:W-:Y:S01]  /*0040*/  ULDC.64 UR6, c[0x0][0x220] ;  /* 0x0000880000067ab9 */ /* 0x000fe20000000a00 */
[----:B------:R-:W3:Y:S05]  /*0050*/  S2R R3, SR_CTAID.X ;  /* 0x0000000000037919 */ /* 0x000eea0000002500 */
[----:B------:R-:W4:Y:S08]  /*0060*/  LDC.64 R8, c[0x0][0x228] ;  /* 0x00008a00ff087b82 */ /* 0x000f300000000a00 */
[----:B------:R-:W5:Y:S01]  /*0070*/  LDC.64 R10, c[0x0][0x210] ;  /* 0x00008400ff0a7b82 */ /* 0x000f620000000a00 */
[----:B-1----:R-:W-:-:S05]  /*0080*/  LOP3.LUT R0, R0, 0x7f, RZ, 0xc0, !PT ;  /* 0x0000007f00007812 */ /* 0x002fca00078ec0ff */
[----:B---3--:R-:W-:-:S05]  /*0090*/  IMAD R0, R3, 0x80, R0 ;  /* 0x0000008003007824 */ /* 0x008fca00078e0200 */
[----:B------:R-:W-:Y:S02]  /*00a0*/  SHF.R.S32.HI R5, RZ, 0x1f, R0 ;  /* 0x0000001fff057819 */ /* 0x000fe40000011400 */
[----:B------:R-:W-:Y:S02]  /*00b0*/  ISETP.GE.AND P0, PT, R0, 0x100, PT ;  /* 0x000001000000780c */ /* 0x000fe40003f06270 */
[----:B------:R-:W-:-:S04]  /*00c0*/  LEA.HI R5, R5, R0, RZ, 0x2 ;  /* 0x0000000005057211 */ /* 0x000fc800078f10ff */
[----:B------:R-:W-:Y:S02]  /*00d0*/  LOP3.LUT R7, R5, 0xfffffffc, RZ, 0xc0, !PT ;  /* 0xfffffffc05077812 */ /* 0x000fe400078ec0ff */
[----:B------:R-:W-:Y:S02]  /*00e0*/  SHF.R.S32.HI R16, RZ, 0x2, R5 ;  /* 0x00000002ff107819 */ /* 0x000fe40000011405 */
[----:B------:R-:W-:Y:S01]  /*00f0*/  CS2R R4, SRZ ;  /* 0x0000000000047805 */ /* 0x000fe2000001ff00 */
[----:B------:R-:W-:Y:S01]  /*0100*/  IMAD.IADD R2, R0, 0x1, -R7 ;  /* 0x0000000100027824 */ /* 0x000fe200078e0a07 */
[----:B------:R-:W-:Y:S02]  /*0110*/  LEA.HI R14, R16, R16, RZ, 0x2 ;  /* 0x00000010100e7211 */ /* 0x000fe400078f10ff */
[----:B------:R-:W-:Y:S01]  /*0120*/  CS2R R6, SRZ ;  /* 0x0000000000067805 */ /* 0x000fe2000001ff00 */
[----:B--2---:R-:W-:Y:S01]  /*0130*/  IMAD.WIDE R12, R2, 0x8, R12 ;  /* 0x00000008020c7825 */ /* 0x004fe200078e020c */
[----:B------:R-:W-:-:S03]  /*0140*/  LOP3.LUT R17, R14, 0xfffffffc, RZ, 0xc0, !PT ;  /* 0xfffffffc0e117812 */ /* 0x000fc600078ec0ff */
[----:B----4-:R-:W-:Y:S01]  /*0150*/  IMAD.WIDE R14, R2, 0x8, R8 ;  /* 0x00000008020e7825 */ /* 0x010fe200078e0208 */
[----:B------:R-:W2:Y:S03]  /*0160*/  @!P0 LDG.E.EL.64 R4, desc[UR4][R12.64] ;  /* 0x000000040c048981 */ /* 0x000ea6000c2e1b00 */
[----:B------:R-:W-:Y:S01]  /*0170*/  IMAD.IADD R17, R16, 0x1, -R17 ;  /* 0x0000000110117824 */ /* 0x000fe200078e0a11 */
[----:B------:R-:W3:Y:S01]  /*0180*/  @!P0 LDG.E.EL.64 R6, desc[UR4][R14.64] ;  /* 0x000000040e068981 */ /* 0x000ee2000c2e1b00 */
[----:B------:R-:W-:Y:S02]  /*0190*/  CS2R R8, SRZ ;  /* 0x0000000000087805 */ /* 0x000fe4000001ff00 */
[----:B-----5:R-:W-:-:S05]  /*01a0*/  IMAD.WIDE R10, R17, 0x8, R10 ;  /* 0x00000008110a7825 */ /* 0x020fca00078e020a */
[----:B------:R-:W4:Y:S01]  /*01b0*/  @!P0 LDG.E.EL.64 R8, desc[UR4][R10.64] ;  /* 0x000000040a088981 */ /* 0x000f22000c2e1b00 */
[----:B------:R-:W-:-:S04]  /*01c0*/  SHF.R.S32.HI R3, RZ, 0x18, R3 ;  /* 0x00000018ff037819 */ /* 0x000fc80000011403 */
[----:B------:R-:W-:Y:S02]  /*01d0*/  SGXT R3, R3, 0x1 ;  /* 0x000000010303781a */ /* 0x000fe40000000200 */
[----:B--2---:R-:W-:Y:S02]  /*01e0*/  SHF.R.U32.HI R17, RZ, 0x1e, R5 ;  /* 0x0000001eff117819 */ /* 0x004fe40000011605 */
[----:B---3--:R-:W-:Y:S02]  /*01f0*/  SHF.R.U32.HI R16, RZ, 0x1e, R7 ;  /* 0x0000001eff107819 */ /* 0x008fe40000011607 */
[----:B------:R-:W-:Y:S02]  /*0200*/  LOP3.LUT R17, R17, 0x2, RZ, 0xc0, !PT ;  /* 0x0000000211117812 */ /* 0x000fe400078ec0ff */
[----:B------:R-:W-:Y:S02]  /*0210*/  LOP3.LUT R13, R16, 0x2, RZ, 0xc0, !PT ;  /* 0x00000002100d7812 */ /* 0x000fe400078ec0ff */
[----:B------:R-:W-:-:S02]  /*0220*/  IADD3 R16, P1, R4, R17, RZ ;  /* 0x0000001104107210 */ /* 0x000fc40007f3e0ff */
[----:B------:R-:W-:Y:S02]  /*0230*/  LEA.HI R4, R3, R0, RZ, 0x4 ;  /* 0x0000000003047211 */ /* 0x000fe400078f20ff */
[----:B------:R-:W-:Y:S01]  /*0240*/  IADD3 R12, P2, R6, R13, RZ ;  /* 0x0000000d060c7210 */ /* 0x000fe20007f5e0ff */
[----:B------:R-:W-:Y:S01]  /*0250*/  IMAD.X R13, RZ, RZ, R5, P1 ;  /* 0x000000ffff0d7224 */ /* 0x000fe200008e0605 */
[----:B------:R-:W-:Y:S02]  /*0260*/  SHF.R.S32.HI R4, RZ, 0x4, R4 ;  /* 0x00000004ff047819 */ /* 0x000fe40000011404 */
[----:B----4-:R-:W-:Y:S01]  /*0270*/  SHF.R.U32.HI R11, RZ, 0x1e, R9 ;  /* 0x0000001eff0b7819 */ /* 0x010fe20000011609 */
[----:B------:R-:W-:Y:S01]  /*0280*/  IMAD.X R7, RZ, RZ, R7, P2 ;  /* 0x000000ffff077224 */ /* 0x000fe200010e0607 */
[----:B------:R-:W-:Y:S02]  /*0290*/  LEA.HI R5, R4, R4, RZ, 0x2 ;  /* 0x0000000404057211 */ /* 0x000fe400078f10ff */
[----:B------:R-:W-:-:S02]  /*02a0*/  LOP3.LUT R11, R11, 0x2, RZ, 0xc0, !PT ;  /* 0x000000020b0b7812 */ /* 0x000fc400078ec0ff */
[----:B------:R-:W-:Y:S02]  /*02b0*/  LEA R10, P2, R16, UR6, 0x4 ;  /* 0x00000006100a7c11 */ /* 0x000fe4000f8420ff */
[----:B------:R-:W-:Y:S02]  /*02c0*/  LOP3.LUT R5, R5, 0xfffffffc, RZ, 0xc0, !PT ;  /* 0xfffffffc05057812 */ /* 0x000fe400078ec0ff */
[----:B------:R-:W-:Y:S02]  /*02d0*/  LEA R6, P3, R12, UR6, 0x4 ;  /* 0x000000060c067c11 */ /* 0x000fe4000f8620ff */
[----:B------:R-:W-:Y:S02]  /*02e0*/  IADD3 R8, P1, R8, R11, RZ ;  /* 0x0000000b08087210 */ /* 0x000fe40007f3e0ff */
[----:B------:R-:W-:Y:S01]  /*02f0*/  LEA.HI.X R11, R16, UR7, R13, 0x4, P2 ;  /* 0x00000007100b7c11 */ /* 0x000fe200090f240d */
[----:B------:R-:W-:Y:S01]  /*0300*/  IMAD.IADD R13, R4, 0x1, -R5 ;  /* 0x00000001040d7824 */ /* 0x000fe200078e0a05 */
[----:B------:R-:W-:Y:S01]  /*0310*/  LEA.HI.X R7, R12, UR7, R7, 0x4, P3 ;  /* 0x000000070c077c11 */ /* 0x000fe200098f2407 */
[----:B------:R-:W1:Y:S01]  /*0320*/  LDC.64 R4, c[0x0][0x230] ;  /* 0x00008c00ff047b82 */ /* 0x000e620000000a00 */
[----:B------:R-:W-:Y:S01]  /*0330*/  IMAD.X R9, RZ, RZ, R9, P1 ;  /* 0x000000ffff097224 */ /* 0x000fe200008e0609 */
[----:B------:R-:W-:Y:S01]  /*0340*/  LEA.HI R3, R3, R0, RZ, 0x6 ;  /* 0x0000000003037211 */ /* 0x000fe200078f30ff */
[----:B------:R-:W-:-:S03]  /*0350*/  IMAD.WIDE R10, R13, 0x4, R10 ;  /* 0x000000040d0a7825 */ /* 0x000fc600078e020a */
[----:B------:R-:W-:Y:S01]  /*0360*/  SHF.R.S32.HI R3, RZ, 0x6, R3 ;  /* 0x00000006ff037819 */ /* 0x000fe20000011403 */
[----:B------:R-:W-:Y:S01]  /*0370*/  IMAD.WIDE R6, R13, 0x4, R6 ;  /* 0x000000040d067825 */ /* 0x000fe200078e0206 */
[----:B------:R-:W-:-:S03]  /*0380*/  SHF.L.U64.HI R13, R8, 0x5, R9 ;  /* 0x00000005080d7819 */ /* 0x000fc60000010209 */
[----:B------:R-:W-:Y:S02]  /*0390*/  IMAD.SHL.U32 R15, R8, 0x20, RZ ;  /* 0x00000020080f7824 */ /* 0x000fe400078e00ff */
[----:B------:R-:W-:Y:S02]  /*03a0*/  IMAD.SHL.U32 R3, R3, 0x10, RZ ;  /* 0x0000001003037824 */ /* 0x000fe400078e00ff */
[----:B------:R-:W-:Y:S01]  /*03b0*/  IMAD.MOV.U32 R12, RZ, RZ, RZ ;  /* 0x000000ffff0c7224 */ /* 0x000fe200078e00ff */
[----:B------:R-:W-:Y:S02]  /*03c0*/  IADD3 R8, P1, R10, R15, RZ ;  /* 0x0000000f0a087210 */ /* 0x000fe40007f3e0ff */
[----:B------:R-:W-:-:S03]  /*03d0*/  IADD3 R6, P2, R6, R15, RZ ;  /* 0x0000000f06067210 */ /* 0x000fc60007f5e0ff */
[--C-:B------:R-:W-:Y:S01]  /*03e0*/  IMAD.X R9, R11, 0x1, R13.reuse, P1 ;  /* 0x000000010b097824 */ /* 0x100fe200008e060d */
[----:B------:R-:W-:Y:S01]  /*03f0*/  CS2R R10, SRZ ;  /* 0x00000000000a7805 */ /* 0x000fe2000001ff00 */
[----:B------:R-:W-:Y:S02]  /*0400*/  IMAD.X R7, R7, 0x1, R13, P2 ;  /* 0x0000000107077824 */ /* 0x000fe400010e060d */
[----:B------:R-:W-:-:S04]  /*0410*/  IMAD.WIDE R8, R3, 0x4, R8 ;  /* 0x0000000403087825 */ /* 0x000fc800078e0208 */
[----:B------:R-:W-:Y:S01]  /*0420*/  IMAD.WIDE R6, R3, 0x4, R6 ;  /* 0x0000000403067825 */ /* 0x000fe200078e0206 */
[----:B------:R-:W2:Y:S03]  /*0430*/  @!P0 LDG.E.EL R11, desc[UR4][R8.64] ;  /* 0x00000004080b8981 */ /* 0x000ea6000c2e1900 */
[----:B-1----:R-:W-:Y:S01]  /*0440*/  IMAD.WIDE R4, R2, 0x4, R4 ;  /* 0x0000000402047825 */ /* 0x002fe200078e0204 */
[----:B------:R-:W2:Y:S01]  /*0450*/  @!P0 LDG.E.EL R12, desc[UR4][R6.64] ;  /* 0x00000004060c8981 */ /* 0x000ea2000c2e1900 */
[----:B------:R-:W1:Y:S03]  /*0460*/  LDC.64 R2, c[0x0][0x238] ;  /* 0x00008e00ff027b82 */ /* 0x000e660000000a00 */
[----:B------:R-:W3:Y:S01]  /*0470*/  @!P0 LDG.E.EL R10, desc[UR4][R4.64] ;  /* 0x00000004040a8981 */ /* 0x000ee2000c2e1900 */
[----:B-1----:R-:W-:-:S04]  /*0480*/  IMAD.WIDE R2, R0, 0x4, R2 ;  /* 0x0000000400027825 */ /* 0x002fc800078e0202 */
[----:B--2---:R-:W-:-:S04]  /*0490*/  FADD R12, R12, -R11 ;  /* 0x8000000b0c0c7221 */ /* 0x004fc80000000000 */
[----:B---3--:R-:W-:Y:S01]  /*04a0*/  FFMA R11, R12, R10, R11 ;  /* 0x0000000a0c0b7223 */ /* 0x008fe2000000000b */
[----:B------:R-:W-:Y:S06]  /*04b0*/  @P0 EXIT ;  /* 0x000000000000094d */ /* 0x000fec0003800000 */
[----:B------:R-:W-:Y:S01]  /*04c0*/  STG.E desc[UR4][R2.64], R11 ;  /* 0x0000000b02007986 */ /* 0x000fe2000c101904 */
[----:B------:R-:W-:Y:S05]  /*04d0*/  EXIT ;  /* 0x000000000000794d */ /* 0x000fea0003800000 */
.L_x_0:
[----:B------:R-:W-:-:S00]  /*04e0*/  BRA `(.L_x_0) ;  /* 0xfffffffc00fc7947 */ /* 0x000fc0000383ffff */
[----:B------:R-:W-:-:S00]  /*04f0*/  NOP ;  /* 0x0000000000007918 */ /* 0x000fc00000000000 */
        /* <DEDUP_REMOVED lines=8> */
.L_x_1:


//--------------------- .nv.constant0.triton_poi_fused__unsafe_index_add_mul_sub_4 --------------------------
	.section	.nv.constant0.triton_poi_fused__unsafe_index_add_mul_sub_4,"a",@progbits
	.sectionflags	@""
	.align	4
.nv.constant0.triton_poi_fused__unsafe_index_add_mul_sub_4:
	.zero		580
